	.headerflags	@"EF_CUDA_TEXMODE_UNIFIED EF_CUDA_64BIT_ADDRESS EF_CUDA_ACCELERATORS EF_CUDA_SM90 EF_CUDA_VIRTUAL_SM(EF_CUDA_SM90)"
	.elftype	@"ET_EXEC"


//--------------------- .nv.info                  --------------------------
	.section	.nv.info,"",@"SHT_CUDA_INFO"
	.align	4


	//----- nvinfo : EIATTR_REGCOUNT
	.align		4
        /*0000*/ 	.byte	0x04, 0x2f
        /*0002*/ 	.short	(.L_1 - .L_0)
	.align		4
.L_0:
        /*0004*/ 	.word	index@(triton_poi_fused_add_leaky_relu_31)
        /*0008*/ 	.word	0x00000010


	//----- nvinfo : EIATTR_MIN_STACK_SIZE
	.align		4
.L_1:
        /*000c*/ 	.byte	0x04, 0x12
        /*000e*/ 	.short	(.L_3 - .L_2)
	.align		4
.L_2:
        /*0010*/ 	.word	index@(triton_poi_fused_add_leaky_relu_31)
        /*0014*/ 	.word	0x00000000


	//----- nvinfo : EIATTR_FRAME_SIZE
	.align		4
.L_3:
        /*0018*/ 	.byte	0x04, 0x11
        /*001a*/ 	.short	(.L_5 - .L_4)
	.align		4
.L_4:
        /*001c*/ 	.word	index@(triton_poi_fused_add_leaky_relu_31)
        /*0020*/ 	.word	0x00000000


	//----- nvinfo : EIATTR_MIN_STACK_SIZE
	.align		4
.L_5:
        /*0024*/ 	.byte	0x04, 0x12
        /*0026*/ 	.short	(.L_7 - .L_6)
	.align		4
.L_6:
        /*0028*/ 	.word	index@(triton_poi_fused_add_leaky_relu_31)
        /*002c*/ 	.word	0x00000000
.L_7:


//--------------------- .nv.info.triton_poi_fused_add_leaky_relu_31 --------------------------
	.section	.nv.info.triton_poi_fused_add_leaky_relu_31,"",@"SHT_CUDA_INFO"
	.sectionflags	@""
	.align	4


	//----- nvinfo : EIATTR_CUDA_API_VERSION
	.align		4
        /*0000*/ 	.byte	0x04, 0x37
        /*0002*/ 	.short	(.L_9 - .L_8)
.L_8:
        /*0004*/ 	.word	0x0000007c


	//----- nvinfo : EIATTR_KPARAM_INFO
	.align		4
.L_9:
        /*0008*/ 	.byte	0x04, 0x17
        /*000a*/ 	.short	(.L_11 - .L_10)
.L_10:
        /*000c*/ 	.word	0x00000000
        /*0010*/ 	.short	0x0005
        /*0012*/ 	.short	0x0028
        /*0014*/ 	.byte	0x00, 0xf0, 0x11, 0x00


	//----- nvinfo : EIATTR_KPARAM_INFO
	.align		4
.L_11:
        /*0018*/ 	.byte	0x04, 0x17
        /*001a*/ 	.short	(.L_13 - .L_12)
.L_12:
        /*001c*/ 	.word	0x00000000
        /*0020*/ 	.short	0x0004
        /*0022*/ 	.short	0x0020
        /*0024*/ 	.byte	0x00, 0xf4, 0x21, 0x00


	//----- nvinfo : EIATTR_KPARAM_INFO
	.align		4
.L_13:
        /*0028*/ 	.byte	0x04, 0x17
        /*002a*/ 	.short	(.L_15 - .L_14)
.L_14:
        /*002c*/ 	.word	0x00000000
        /*0030*/ 	.short	0x0003
        /*0032*/ 	.short	0x0018
        /*0034*/ 	.byte	0x00, 0xf4, 0x21, 0x00


	//----- nvinfo : EIATTR_KPARAM_INFO
	.align		4
.L_15:
        /*0038*/ 	.byte	0x04, 0x17
        /*003a*/ 	.short	(.L_17 - .L_16)
.L_16:
        /*003c*/ 	.word	0x00000000
        /*0040*/ 	.short	0x0002
        /*0042*/ 	.short	0x0010
        /*0044*/ 	.byte	0x00, 0xf4, 0x21, 0x00


	//----- nvinfo : EIATTR_KPARAM_INFO
	.align		4
.L_17:
        /*0048*/ 	.byte	0x04, 0x17
        /*004a*/ 	.short	(.L_19 - .L_18)
.L_18:
        /*004c*/ 	.word	0x00000000
        /*0050*/ 	.short	0x0001
        /*0052*/ 	.short	0x0008
        /*0054*/ 	.byte	0x00, 0xf4, 0x21, 0x00


	//----- nvinfo : EIATTR_KPARAM_INFO
	.align		4
.L_19:
        /*0058*/ 	.byte	0x04, 0x17
        /*005a*/ 	.short	(.L_21 - .L_20)
.L_20:
        /*005c*/ 	.word	0x00000000
        /*0060*/ 	.short	0x0000
        /*0062*/ 	.short	0x0000
        /*0064*/ 	.byte	0x00, 0xf4, 0x21, 0x00


	//----- nvinfo : EIATTR_SPARSE_MMA_MASK
	.align		4
.L_21:
        /*0068*/ 	.byte	0x03, 0x50
        /*006a*/ 	.short	0x0000


	//----- nvinfo : EIATTR_MAXREG_COUNT
	.align		4
        /*006c*/ 	.byte	0x03, 0x1b
        /*006e*/ 	.short	0x00ff


	//----- nvinfo : EIATTR_EXIT_INSTR_OFFSETS
	.align		4
        /*0070*/ 	.byte	0x04, 0x1c
        /*0072*/ 	.short	(.L_23 - .L_22)


	//   ....[0]....
.L_22:
        /*0074*/ 	.word	0x000001e0


	//----- nvinfo : EIATTR_REQNTID
	.align		4
.L_23:
        /*0078*/ 	.byte	0x04, 0x10
        /*007a*/ 	.short	(.L_25 - .L_24)
.L_24:
        /*007c*/ 	.word	0x00000080
        /*0080*/ 	.word	0x00000001
        /*0084*/ 	.word	0x00000001


	//----- nvinfo : EIATTR_CBANK_PARAM_SIZE
	.align		4
.L_25:
        /*0088*/ 	.byte	0x03, 0x19
        /*008a*/ 	.short	0x002c


	//----- nvinfo : EIATTR_PARAM_CBANK
	.align		4
        /*008c*/ 	.byte	0x04, 0x0a
        /*008e*/ 	.short	(.L_27 - .L_26)
	.align		4
.L_26:
        /*0090*/ 	.word	index@(.nv.constant0.triton_poi_fused_add_leaky_relu_31)
        /*0094*/ 	.short	0x0210
        /*0096*/ 	.short	0x002c


	//----- nvinfo : EIATTR_SW_WAR
	.align		4
.L_27:
        /*0098*/ 	.byte	0x04, 0x36
        /*009a*/ 	.short	(.L_29 - .L_28)
.L_28:
        /*009c*/ 	.word	0x00000008
.L_29:


//--------------------- .nv.callgraph             --------------------------
	.section	.nv.callgraph,"",@"SHT_CUDA_CALLGRAPH"
	.align	4
	.sectionentsize	8
	.align		4
        /*0000*/ 	.word	0x00000000
	.align		4
        /*0004*/ 	.word	0xffffffff
	.align		4
        /*0008*/ 	.word	0x00000000
	.align		4
        /*000c*/ 	.word	0xfffffffe
	.align		4
        /*0010*/ 	.word	0x00000000
	.align		4
        /*0014*/ 	.word	0xfffffffd
	.align		4
        /*0018*/ 	.word	0x00000000
	.align		4
        /*001c*/ 	.word	0xfffffffc


//--------------------- .text.triton_poi_fused_add_leaky_relu_31 --------------------------
	.section	.text.triton_poi_fused_add_leaky_relu_31,"ax",@progbits
	.align	128
        .global         triton_poi_fused_add_leaky_relu_31
        .type           triton_poi_fused_add_leaky_relu_31,@function
        .size           triton_poi_fused_add_leaky_relu_31,(.L_x_1 - triton_poi_fused_add_leaky_relu_31)
        .other          triton_poi_fused_add_leaky_relu_31,@"STO_CUDA_ENTRY STV_DEFAULT"
triton_poi_fused_add_leaky_relu_31:
.text.triton_poi_fused_add_leaky_relu_31:
[----:B------:R-:W-:Y:S01]  /*0000*/  LDC R1, c[0x0][0x28] ;  /* 0x00000a00ff017b82 */ /* 0x000fe20000000800 */
[----:B------:R-:W1:Y:S07]  /*0010*/  S2R R0, SR_TID.X ;  /* 0x0000000000007919 */ /* 0x000e6e0000002100 */
[----:B------:R-:W2:Y:S01]  /*0020*/  LDC.64 R4, c[0x0][0x210] ;  /* 0x00008400ff047b82 */ /* 0x000ea20000000a00 */
[----:B------:R-:W-:Y:S01]  /*0030*/  ULDC.64 UR4, c[0x0][0x208] ;  /* 0x0000820000047ab9 */ /* 0x000fe20000000a00 */
[----:B------:R-:W-:Y:S01]  /*0040*/  ULDC.64 UR6, c[0x0][0x230] ;  /* 0x00008c0000067ab9 */ /* 0x000fe20000000a00 */
[----:B------:R-:W3:Y:S05]  /*0050*/  S2R R11, SR_CTAID.X ;  /* 0x00000000000b7919 */ /* 0x000eea0000002500 */
[----:B------:R-:W4:Y:S08]  /*0060*/  LDC.64 R6, c[0x0][0x218] ;  /* 0x00008600ff067b82 */ /* 0x000f300000000a00 */
[----:B------:R-:W5:Y:S08]  /*0070*/  LDC.64 R8, c[0x0][0x228] ;  /* 0x00008a00ff087b82 */ /* 0x000f700000000a00 */
[----:B------:R-:W4:Y:S01]  /*0080*/  LDC.64 R2, c[0x0][0x220] ;  /* 0x00008800ff027b82 */ /* 0x000f220000000a00 */
[----:B-1----:R-:W-:-:S02]  /*0090*/  LOP3.LUT R0, R0, 0x7f, RZ, 0xc0, !PT ;  /* 0x0000007f00007812 */ /* 0x002fc400078ec0ff */
[----:B---3--:R-:W-:-:S03]  /*00a0*/  SHF.R.S32.HI R10, RZ, 0x18, R11 ;  /* 0x00000018ff0a7819 */ /* 0x008fc6000001140b */
[----:B------:R-:W-:Y:S01]  /*00b0*/  IMAD R11, R11, 0x80, R0 ;  /* 0x000000800b0b7824 */ /* 0x000fe200078e0200 */
[----:B------:R-:W-:-:S03]  /*00c0*/  SGXT R0, R10, 0x1 ;  /* 0x000000010a00781a */ /* 0x000fc60000000200 */
[----:B--2---:R-:W-:Y:S01]  /*00d0*/  IMAD.WIDE R4, R11, 0x4, R4 ;  /* 0x000000040b047825 */ /* 0x004fe200078e0204 */
[----:B------:R-:W-:-:S05]  /*00e0*/  LEA.HI R0, R0, R11, RZ, 0xa ;  /* 0x0000000b00007211 */ /* 0x000fca00078f50ff */
[----:B------:R-:W2:Y:S01]  /*00f0*/  LDG.E R4, desc[UR4][R4.64] ;  /* 0x0000000404047981 */ /* 0x000ea2000c1e1900 */
[----:B------:R-:W-:Y:S01]  /*0100*/  SHF.R.S32.HI R13, RZ, 0xa, R0 ;  /* 0x0000000aff0d7819 */ /* 0x000fe20000011400 */
[----:B0---4-:R-:W-:-:S04]  /*0110*/  IMAD.WIDE R2, R11, 0x4, R2 ;  /* 0x000000040b027825 */ /* 0x011fc800078e0202 */
[C---:B------:R-:W-:Y:S02]  /*0120*/  IMAD.WIDE R6, R13.reuse, 0x4, R6 ;  /* 0x000000040d067825 */ /* 0x040fe400078e0206 */
[----:B------:R-:W3:Y:S02]  /*0130*/  LDG.E R2, desc[UR4][R2.64] ;  /* 0x0000000402027981 */ /* 0x000ee4000c1e1900 */
[----:B-----5:R-:W-:Y:S02]  /*0140*/  IMAD.WIDE R8, R13, 0x4, R8 ;  /* 0x000000040d087825 */ /* 0x020fe400078e0208 */
[----:B------:R-:W2:Y:S04]  /*0150*/  LDG.E.EL R7, desc[UR4][R6.64] ;  /* 0x0000000406077981 */ /* 0x000ea8000c2e1900 */
[----:B------:R-:W3:Y:S01]  /*0160*/  LDG.E.EL R9, desc[UR4][R8.64] ;  /* 0x0000000408097981 */ /* 0x000ee2000c2e1900 */
[----:B------:R-:W-:-:S04]  /*0170*/  IADD3 R10, P1, R11, UR6, RZ ;  /* 0x000000060b0a7c10 */ /* 0x000fc8000ff3e0ff */
[----:B------:R-:W-:Y:S01]  /*0180*/  LEA.HI.X.SX32 R11, R11, UR7, 0x1, P1 ;  /* 0x000000070b0b7c11 */ /* 0x000fe200088f0eff */
[----:B--2---:R-:W-:Y:S01]  /*0190*/  FADD R0, R4, R7 ;  /* 0x0000000704007221 */ /* 0x004fe20000000000 */
[----:B---3--:R-:W-:-:S05]  /*01a0*/  FADD R13, R2, R9 ;  /* 0x00000009020d7221 */ /* 0x008fca0000000000 */
[----:B------:R-:W-:-:S04]  /*01b0*/  FSETP.GT.AND P0, PT, R0, -R13, PT ;  /* 0x8000000d0000720b */ /* 0x000fc80003f04000 */
[----:B------:R-:W-:-:S05]  /*01c0*/  SEL R13, RZ, 0x1, !P0 ;  /* 0x00000001ff0d7807 */ /* 0x000fca0004000000 */
[----:B------:R-:W-:Y:S01]  /*01d0*/  STG.E.U8 desc[UR4][R10.64], R13 ;  /* 0x0000000d0a007986 */ /* 0x000fe2000c101104 */
[----:B------:R-:W-:Y:S05]  /*01e0*/  EXIT ;  /* 0x000000000000794d */ /* 0x000fea0003800000 */
.L_x_0:
[----:B------:R-:W-:-:S00]  /*01f0*/  BRA `(.L_x_0) ;  /* 0xfffffffc00fc7947 */ /* 0x000fc0000383ffff */
[----:B------:R-:W-:-:S00]  /*0200*/  NOP ;  /* 0x0000000000007918 */ /* 0x000fc00000000000 */
[----:B------:R-:W-:-:S00]  /*0210*/  NOP ;  /* 0x0000000000007918 */ /* 0x000fc00000000000 */
[----:B------:R-:W-:-:S00]  /*0220*/  NOP ;  /* 0x0000000000007918 */ /* 0x000fc00000000000 */
[----:B------:R-:W-:-:S00]  /*0230*/  NOP ;  /* 0x0000000000007918 */ /* 0x000fc00000000000 */
[----:B------:R-:W-:-:S00]  /*0240*/  NOP ;  /* 0x0000000000007918 */ /* 0x000fc00000000000 */
[----:B------:R-:W-:-:S00]  /*0250*/  NOP ;  /* 0x0000000000007918 */ /* 0x000fc00000000000 */
[----:B------:R-:W-:-:S00]  /*0260*/  NOP ;  /* 0x0000000000007918 */ /* 0x000fc00000000000 */
[----:B------:R-:W-:-:S00]  /*0270*/  NOP ;  /* 0x0000000000007918 */ /* 0x000fc00000000000 */
.L_x_1:


//--------------------- .nv.constant0.triton_poi_fused_add_leaky_relu_31 --------------------------
	.section	.nv.constant0.triton_poi_fused_add_leaky_relu_31,"a",@progbits
	.sectionflags	@""
	.align	4
.nv.constant0.triton_poi_fused_add_leaky_relu_31:
	.zero		572
